//
// Generated by NVIDIA NVVM Compiler
//
// Compiler Build ID: CL-36424714
// Cuda compilation tools, release 13.0, V13.0.88
// Based on NVVM 20.0.0
//

.version 9.0
.target sm_100
.address_size 64

	// .globl	_Z12test_global1IfEvT_

.visible .entry _Z12test_global1IfEvT_(
	.param .f32 _Z12test_global1IfEvT__param_0
)
{


	ret;

}


// ===== COMPILED SASS (sm_100) =====

	.target	sm_100

	.elftype	@"ET_EXEC"


//--------------------- .note.nv.tkinfo           --------------------------
	.section	.note.nv.tkinfo,"",@"SHT_NOTE"
	.sectionflags	@"SHF_NOTE_NV_TKINFO"
	.tkinfo
        /*0018*/ 	.word	0x00000002
        /*0030*/ 	.string	""
        /*0030*/ 	.string	"ptxas"
        /*0030*/ 	.string	"Cuda compilation tools, release 13.0, V13.0.88"
        /*0030*/ 	.string	"Build cuda_13.0.r13.0/compiler.36424714_0"
        /*0030*/ 	.string	"-arch sm_100 -m 64 "



//--------------------- .note.nv.cuinfo           --------------------------
	.section	.note.nv.cuinfo,"",@"SHT_NOTE"
	.sectionflags	@"SHF_NOTE_NV_CUINFO"
        /*0018*/ 	.short	0x0002
        /*001a*/ 	.short	0x0064
        /*001c*/ 	.short	0x0082
	.zero		2


//--------------------- .nv.info                  --------------------------
	.section	.nv.info,"",@"SHT_CUDA_INFO"
	.align	4


	//----- nvinfo : EIATTR_REGCOUNT
	.align		4
        /*0000*/ 	.byte	0x04, 0x2f
        /*0002*/ 	.short	(.L_1 - .L_0)
	.align		4
.L_0:
        /*0004*/ 	.word	index@(_Z12test_global1IfEvT_)
        /*0008*/ 	.word	0x00000004


	//----- nvinfo : EIATTR_FRAME_SIZE
	.align		4
.L_1:
        /*000c*/ 	.byte	0x04, 0x11
        /*000e*/ 	.short	(.L_3 - .L_2)
	.align		4
.L_2:
        /*0010*/ 	.word	index@(_Z12test_global1IfEvT_)
        /*0014*/ 	.word	0x00000000


	//----- nvinfo : EIATTR_MIN_STACK_SIZE
	.align		4
.L_3:
        /*0018*/ 	.byte	0x04, 0x12
        /*001a*/ 	.short	(.L_5 - .L_4)
	.align		4
.L_4:
        /*001c*/ 	.word	index@(_Z12test_global1IfEvT_)
        /*0020*/ 	.word	0x00000000
.L_5:


//--------------------- .nv.compat                --------------------------
	.section	.nv.compat,"",@"SHT_CUDA_COMPAT_INFO"
	.align	4
        /*0000*/ 	.byte	0x02, 0x09, 0x00, 0x00, 0x02, 0x02, 0x01, 0x00, 0x02, 0x05, 0x05, 0x00, 0x03, 0x07, 0x01, 0x01
        /*0010*/ 	.byte	0x02, 0x03, 0x00, 0x00, 0x02, 0x06, 0x01, 0x00, 0x04, 0x0b, 0x08, 0x00, 0x09, 0x00, 0x00, 0x00
        /*0020*/ 	.byte	0x00, 0x00, 0x00, 0x00


//--------------------- .nv.info._Z12test_global1IfEvT_ --------------------------
	.section	.nv.info._Z12test_global1IfEvT_,"",@"SHT_CUDA_INFO"
	.sectionflags	@""
	.align	4


	//----- nvinfo : EIATTR_CUDA_API_VERSION
	.align		4
        /*0000*/ 	.byte	0x04, 0x37
        /*0002*/ 	.short	(.L_7 - .L_6)
.L_6:
        /*0004*/ 	.word	0x00000082


	//----- nvinfo : EIATTR_KPARAM_INFO
	.align		4
.L_7:
        /*0008*/ 	.byte	0x04, 0x17
        /*000a*/ 	.short	(.L_9 - .L_8)
.L_8:
        /*000c*/ 	.word	0x00000000
        /*0010*/ 	.short	0x0000
        /*0012*/ 	.short	0x0000
        /*0014*/ 	.byte	0x00, 0xf0, 0x11, 0x00


	//----- nvinfo : EIATTR_SPARSE_MMA_MASK
	.align		4
.L_9:
        /*0018*/ 	.byte	0x03, 0x50
        /*001a*/ 	.short	0x0000


	//----- nvinfo : EIATTR_MAXREG_COUNT
	.align		4
        /*001c*/ 	.byte	0x03, 0x1b
        /*001e*/ 	.short	0x00ff


	//----- nvinfo : EIATTR_MERCURY_ISA_VERSION
	.align		4
        /*0020*/ 	.byte	0x03, 0x5f
        /*0022*/ 	.short	0x0101


	//----- nvinfo : EIATTR_VRC_CTA_INIT_COUNT
	.align		4
        /*0024*/ 	.byte	0x02, 0x4a
	.zero		1
	.zero		1


	//----- nvinfo : EIATTR_EXIT_INSTR_OFFSETS
	.align		4
        /*0028*/ 	.byte	0x04, 0x1c
        /*002a*/ 	.short	(.L_11 - .L_10)


	//   ....[0]....
.L_10:
        /*002c*/ 	.word	0x00000010


	//----- nvinfo : EIATTR_CBANK_PARAM_SIZE
	.align		4
.L_11:
        /*0030*/ 	.byte	0x03, 0x19
        /*0032*/ 	.short	0x0004


	//----- nvinfo : EIATTR_PARAM_CBANK
	.align		4
        /*0034*/ 	.byte	0x04, 0x0a
        /*0036*/ 	.short	(.L_13 - .L_12)
	.align		4
.L_12:
        /*0038*/ 	.word	index@(.nv.constant0._Z12test_global1IfEvT_)
        /*003c*/ 	.short	0x0380
        /*003e*/ 	.short	0x0004


	//----- nvinfo : EIATTR_SW_WAR
	.align		4
.L_13:
        /*0040*/ 	.byte	0x04, 0x36
        /*0042*/ 	.short	(.L_15 - .L_14)
.L_14:
        /*0044*/ 	.word	0x00000008
.L_15:


//--------------------- .nv.callgraph             --------------------------
	.section	.nv.callgraph,"",@"SHT_CUDA_CALLGRAPH"
	.align	4
	.sectionentsize	8
	.align		4
        /*0000*/ 	.word	0x00000000
	.align		4
        /*0004*/ 	.word	0xffffffff
	.align		4
        /*0008*/ 	.word	0x00000000
	.align		4
        /*000c*/ 	.word	0xfffffffe
	.align		4
        /*0010*/ 	.word	0x00000000
	.align		4
        /*0014*/ 	.word	0xfffffffd
	.align		4
        /*0018*/ 	.word	0x00000000
	.align		4
        /*001c*/ 	.word	0xfffffffc


//--------------------- .text._Z12test_global1IfEvT_ --------------------------
	.section	.text._Z12test_global1IfEvT_,"ax",@progbits
	.align	128
        .global         _Z12test_global1IfEvT_
        .type           _Z12test_global1IfEvT_,@function
        .size           _Z12test_global1IfEvT_,(.L_x_1 - _Z12test_global1IfEvT_)
        .other          _Z12test_global1IfEvT_,@"STO_CUDA_ENTRY STV_DEFAULT"
_Z12test_global1IfEvT_:
.text._Z12test_global1IfEvT_:
[----:B------:R-:W-:Y:S01]  /*0000*/  LDC R1, c[0x0][0x37c] ;  /* 0x0000df00ff017b82 */ /* 0x000fe20000000800 */
[----:B------:R-:W-:Y:S05]  /*0010*/  EXIT ;  /* 0x000000000000794d */ /* 0x000fea0003800000 */
.L_x_0:
[----:B------:R-:W-:-:S00]  /*0020*/  BRA `(.L_x_0) ;  /* 0xfffffffc00fc7947 */ /* 0x000fc0000383ffff */
[----:B------:R-:W-:-:S00]  /*0030*/  NOP ;  /* 0x0000000000007918 */ /* 0x000fc00000000000 */
        /* <DEDUP_REMOVED lines=12> */
.L_x_1:


//--------------------- .nv.shared.reserved.0     --------------------------
	.section	.nv.shared.reserved.0,"aw",@nobits
	.weak		__nv_reservedSMEM_offset_0_alias
	.size		__nv_reservedSMEM_offset_0_alias, 0, 64
	.other		__nv_reservedSMEM_offset_0_alias,@"STO_CUDA_RESERVED_SHARED STV_DEFAULT"
__nv_reservedSMEM_offset_0_alias:
	.zero		0
	.zero		64


//--------------------- .nv.constant0._Z12test_global1IfEvT_ --------------------------
	.section	.nv.constant0._Z12test_global1IfEvT_,"a",@progbits
	.sectionflags	@""
	.align	4
.nv.constant0._Z12test_global1IfEvT_:
	.zero		900


//--------------------- SYMBOLS --------------------------

	.type		.nv.reservedSmem.offset0,@object
	.size		.nv.reservedSmem.offset0,0x4
